	.headerflags	@"EF_CUDA_TEXMODE_UNIFIED EF_CUDA_64BIT_ADDRESS EF_CUDA_ACCELERATORS EF_CUDA_SM90 EF_CUDA_VIRTUAL_SM(EF_CUDA_SM90)"
	.elftype	@"ET_EXEC"


//--------------------- .nv.info                  --------------------------
	.section	.nv.info,"",@"SHT_CUDA_INFO"
	.align	4


	//----- nvinfo : EIATTR_REGCOUNT
	.align		4
        /*0000*/ 	.byte	0x04, 0x2f
        /*0002*/ 	.short	(.L_3 - .L_2)
	.align		4
.L_2:
        /*0004*/ 	.word	index@(triton_poi_fused__native_batch_norm_legit_no_training_relu_4)
        /*0008*/ 	.word	0x00000010


	//----- nvinfo : EIATTR_MIN_STACK_SIZE
	.align		4
.L_3:
        /*000c*/ 	.byte	0x04, 0x12
        /*000e*/ 	.short	(.L_5 - .L_4)
	.align		4
.L_4:
        /*0010*/ 	.word	index@(triton_poi_fused__native_batch_norm_legit_no_training_relu_4)
        /*0014*/ 	.word	0x00000000


	//----- nvinfo : EIATTR_FRAME_SIZE
	.align		4
.L_5:
        /*0018*/ 	.byte	0x04, 0x11
        /*001a*/ 	.short	(.L_7 - .L_6)
	.align		4
.L_6:
        /*001c*/ 	.word	index@(triton_poi_fused__native_batch_norm_legit_no_training_relu_4)
        /*0020*/ 	.word	0x00000000


	//----- nvinfo : EIATTR_MIN_STACK_SIZE
	.align		4
.L_7:
        /*0024*/ 	.byte	0x04, 0x12
        /*0026*/ 	.short	(.L_9 - .L_8)
	.align		4
.L_8:
        /*0028*/ 	.word	index@(triton_poi_fused__native_batch_norm_legit_no_training_relu_4)
        /*002c*/ 	.word	0x00000000
.L_9:


//--------------------- .nv.info.triton_poi_fused__native_batch_norm_legit_no_training_relu_4 --------------------------
	.section	.nv.info.triton_poi_fused__native_batch_norm_legit_no_training_relu_4,"",@"SHT_CUDA_INFO"
	.sectionflags	@""
	.align	4


	//----- nvinfo : EIATTR_CUDA_API_VERSION
	.align		4
        /*0000*/ 	.byte	0x04, 0x37
        /*0002*/ 	.short	(.L_11 - .L_10)
.L_10:
        /*0004*/ 	.word	0x0000007c


	//----- nvinfo : EIATTR_KPARAM_INFO
	.align		4
.L_11:
        /*0008*/ 	.byte	0x04, 0x17
        /*000a*/ 	.short	(.L_13 - .L_12)
.L_12:
        /*000c*/ 	.word	0x00000000
        /*0010*/ 	.short	0x0006
        /*0012*/ 	.short	0x0030
        /*0014*/ 	.byte	0x00, 0xf0, 0x11, 0x00


	//----- nvinfo : EIATTR_KPARAM_INFO
	.align		4
.L_13:
        /*0018*/ 	.byte	0x04, 0x17
        /*001a*/ 	.short	(.L_15 - .L_14)
.L_14:
        /*001c*/ 	.word	0x00000000
        /*0020*/ 	.short	0x0005
        /*0022*/ 	.short	0x0028
        /*0024*/ 	.byte	0x00, 0xf4, 0x21, 0x00


	//----- nvinfo : EIATTR_KPARAM_INFO
	.align		4
.L_15:
        /*0028*/ 	.byte	0x04, 0x17
        /*002a*/ 	.short	(.L_17 - .L_16)
.L_16:
        /*002c*/ 	.word	0x00000000
        /*0030*/ 	.short	0x0004
        /*0032*/ 	.short	0x0020
        /*0034*/ 	.byte	0x00, 0xf4, 0x21, 0x00


	//----- nvinfo : EIATTR_KPARAM_INFO
	.align		4
.L_17:
        /*0038*/ 	.byte	0x04, 0x17
        /*003a*/ 	.short	(.L_19 - .L_18)
.L_18:
        /*003c*/ 	.word	0x00000000
        /*0040*/ 	.short	0x0003
        /*0042*/ 	.short	0x0018
        /*0044*/ 	.byte	0x00, 0xf4, 0x21, 0x00


	//----- nvinfo : EIATTR_KPARAM_INFO
	.align		4
.L_19:
        /*0048*/ 	.byte	0x04, 0x17
        /*004a*/ 	.short	(.L_21 - .L_20)
.L_20:
        /*004c*/ 	.word	0x00000000
        /*0050*/ 	.short	0x0002
        /*0052*/ 	.short	0x0010
        /*0054*/ 	.byte	0x00, 0xf4, 0x21, 0x00


	//----- nvinfo : EIATTR_KPARAM_INFO
	.align		4
.L_21:
        /*0058*/ 	.byte	0x04, 0x17
        /*005a*/ 	.short	(.L_23 - .L_22)
.L_22:
        /*005c*/ 	.word	0x00000000
        /*0060*/ 	.short	0x0001
        /*0062*/ 	.short	0x0008
        /*0064*/ 	.byte	0x00, 0xf4, 0x21, 0x00


	//----- nvinfo : EIATTR_KPARAM_INFO
	.align		4
.L_23:
        /*0068*/ 	.byte	0x04, 0x17
        /*006a*/ 	.short	(.L_25 - .L_24)
.L_24:
        /*006c*/ 	.word	0x00000000
        /*0070*/ 	.short	0x0000
        /*0072*/ 	.short	0x0000
        /*0074*/ 	.byte	0x00, 0xf4, 0x21, 0x00


	//----- nvinfo : EIATTR_SPARSE_MMA_MASK
	.align		4
.L_25:
        /*0078*/ 	.byte	0x03, 0x50
        /*007a*/ 	.short	0x0000


	//----- nvinfo : EIATTR_MAXREG_COUNT
	.align		4
        /*007c*/ 	.byte	0x03, 0x1b
        /*007e*/ 	.short	0x00ff


	//----- nvinfo : EIATTR_EXIT_INSTR_OFFSETS
	.align		4
        /*0080*/ 	.byte	0x04, 0x1c
        /*0082*/ 	.short	(.L_27 - .L_26)


	//   ....[0]....
.L_26:
        /*0084*/ 	.word	0x000002f0


	//----- nvinfo : EIATTR_REQNTID
	.align		4
.L_27:
        /*0088*/ 	.byte	0x04, 0x10
        /*008a*/ 	.short	(.L_29 - .L_28)
.L_28:
        /*008c*/ 	.word	0x00000080
        /*0090*/ 	.word	0x00000001
        /*0094*/ 	.word	0x00000001


	//----- nvinfo : EIATTR_CBANK_PARAM_SIZE
	.align		4
.L_29:
        /*0098*/ 	.byte	0x03, 0x19
        /*009a*/ 	.short	0x0034


	//----- nvinfo : EIATTR_PARAM_CBANK
	.align		4
        /*009c*/ 	.byte	0x04, 0x0a
        /*009e*/ 	.short	(.L_31 - .L_30)
	.align		4
.L_30:
        /*00a0*/ 	.word	index@(.nv.constant0.triton_poi_fused__native_batch_norm_legit_no_training_relu_4)
        /*00a4*/ 	.short	0x0210
        /*00a6*/ 	.short	0x0034


	//----- nvinfo : EIATTR_SW_WAR
	.align		4
.L_31:
        /*00a8*/ 	.byte	0x04, 0x36
        /*00aa*/ 	.short	(.L_33 - .L_32)
.L_32:
        /*00ac*/ 	.word	0x00000008
.L_33:


//--------------------- .nv.callgraph             --------------------------
	.section	.nv.callgraph,"",@"SHT_CUDA_CALLGRAPH"
	.align	4
	.sectionentsize	8
	.align		4
        /*0000*/ 	.word	0x00000000
	.align		4
        /*0004*/ 	.word	0xffffffff
	.align		4
        /*0008*/ 	.word	0x00000000
	.align		4
        /*000c*/ 	.word	0xfffffffe
	.align		4
        /*0010*/ 	.word	0x00000000
	.align		4
        /*0014*/ 	.word	0xfffffffd
	.align		4
        /*0018*/ 	.word	0x00000000
	.align		4
        /*001c*/ 	.word	0xfffffffc


//--------------------- .nv.constant4             --------------------------
	.section	.nv.constant4,"a",@progbits
	.align	8
	.align		8
.nv.constant4:
        /*0000*/ 	.dword	_$_str
	.align		8
        /*0008*/ 	.dword	_$_str_$_2


//--------------------- .text.triton_poi_fused__native_batch_norm_legit_no_training_relu_4 --------------------------
	.section	.text.triton_poi_fused__native_batch_norm_legit_no_training_relu_4,"ax",@progbits
	.align	128
        .global         triton_poi_fused__native_batch_norm_legit_no_training_relu_4
        .type           triton_poi_fused__native_batch_norm_legit_no_training_relu_4,@function
        .size           triton_poi_fused__native_batch_norm_legit_no_training_relu_4,(.L_x_1 - triton_poi_fused__native_batch_norm_legit_no_training_relu_4)
        .other          triton_poi_fused__native_batch_norm_legit_no_training_relu_4,@"STO_CUDA_ENTRY STV_DEFAULT"
triton_poi_fused__native_batch_norm_legit_no_training_relu_4:
.text.triton_poi_fused__native_batch_norm_legit_no_training_relu_4:
[----:B------:R-:W-:Y:S01]  /*0000*/  LDC R1, c[0x0][0x28] ;  /* 0x00000a00ff017b82 */ /* 0x000fe20000000800 */
[----:B------:R-:W1:Y:S07]  /*0010*/  S2R R0, SR_TID.X ;  /* 0x0000000000007919 */ /* 0x000e6e0000002100 */
[----:B------:R-:W2:Y:S01]  /*0020*/  LDC.64 R6, c[0x0][0x220] ;  /* 0x00008800ff067b82 */ /* 0x000ea20000000a00 */
[----:B------:R-:W-:Y:S01]  /*0030*/  ULDC.64 UR4, c[0x0][0x208] ;  /* 0x0000820000047ab9 */ /* 0x000fe20000000a00 */
[----:B------:R-:W3:Y:S06]  /*0040*/  S2R R3, SR_CTAID.X ;  /* 0x0000000000037919 */ /* 0x000eec0000002500 */
[----:B------:R-:W4:Y:S08]  /*0050*/  LDC.64 R4, c[0x0][0x218] ;  /* 0x00008600ff047b82 */ /* 0x000f300000000a00 */
[----:B------:R-:W5:Y:S08]  /*0060*/  LDC.64 R8, c[0x0][0x228] ;  /* 0x00008a00ff087b82 */ /* 0x000f700000000a00 */
[----:B------:R-:W5:Y:S01]  /*0070*/  LDC.64 R10, c[0x0][0x230] ;  /* 0x00008c00ff0a7b82 */ /* 0x000f620000000a00 */
[----:B-1----:R-:W-:-:S02]  /*0080*/  LOP3.LUT R0, R0, 0x7f, RZ, 0xc0, !PT ;  /* 0x0000007f00007812 */ /* 0x002fc400078ec0ff */
[----:B---3--:R-:W-:Y:S02]  /*0090*/  SHF.R.S32.HI R2, RZ, 0x18, R3 ;  /* 0x00000018ff027819 */ /* 0x008fe40000011403 */
[----:B------:R-:W-:Y:S02]  /*00a0*/  LEA R0, R3, R0, 0x7 ;  /* 0x0000000003007211 */ /* 0x000fe400078e38ff */
[----:B------:R-:W-:-:S04]  /*00b0*/  SGXT R3, R2, 0x1 ;  /* 0x000000010203781a */ /* 0x000fc80000000200 */
[----:B------:R-:W-:-:S04]  /*00c0*/  LEA.HI R3, R3, R0, RZ, 0x8 ;  /* 0x0000000003037211 */ /* 0x000fc800078f40ff */
[----:B------:R-:W-:-:S04]  /*00d0*/  SHF.R.S32.HI R3, RZ, 0x8, R3 ;  /* 0x00000008ff037819 */ /* 0x000fc80000011403 */
[----:B------:R-:W-:-:S04]  /*00e0*/  LEA.HI R2, R3, R3, RZ, 0x2 ;  /* 0x0000000303027211 */ /* 0x000fc800078f10ff */
[----:B------:R-:W-:-:S04]  /*00f0*/  LOP3.LUT R2, R2, 0xfffffffc, RZ, 0xc0, !PT ;  /* 0xfffffffc02027812 */ /* 0x000fc800078ec0ff */
[----:B------:R-:W-:Y:S02]  /*0100*/  IADD3 R13, R3, -R2, RZ ;  /* 0x80000002030d7210 */ /* 0x000fe40007ffe0ff */
[----:B------:R-:W1:Y:S03]  /*0110*/  LDC.64 R2, c[0x0][0x210] ;  /* 0x00008400ff027b82 */ /* 0x000e660000000a00 */
[----:B--2---:R-:W-:-:S06]  /*0120*/  IMAD.WIDE R6, R13, 0x4, R6 ;  /* 0x000000040d067825 */ /* 0x004fcc00078e0206 */
[----:B------:R-:W2:Y:S01]  /*0130*/  LDG.E.EL R6, desc[UR4][R6.64] ;  /* 0x0000000406067981 */ /* 0x000ea2000c2e1900 */
[----:B----4-:R-:W-:-:S04]  /*0140*/  IMAD.WIDE R4, R13, 0x4, R4 ;  /* 0x000000040d047825 */ /* 0x010fc800078e0204 */
[C---:B-----5:R-:W-:Y:S02]  /*0150*/  IMAD.WIDE R8, R13.reuse, 0x4, R8 ;  /* 0x000000040d087825 */ /* 0x060fe400078e0208 */
[----:B------:R3:W4:Y:S02]  /*0160*/  LDG.E.EL R5, desc[UR4][R4.64] ;  /* 0x0000000404057981 */ /* 0x000724000c2e1900 */
[----:B0-----:R-:W-:Y:S02]  /*0170*/  IMAD.WIDE R10, R13, 0x4, R10 ;  /* 0x000000040d0a7825 */ /* 0x001fe400078e020a */
[----:B------:R-:W5:Y:S02]  /*0180*/  LDG.E.EL R8, desc[UR4][R8.64] ;  /* 0x0000000408087981 */ /* 0x000f64000c2e1900 */
[C---:B-1----:R-:W-:Y:S02]  /*0190*/  IMAD.WIDE R2, R0.reuse, 0x4, R2 ;  /* 0x0000000400027825 */ /* 0x042fe400078e0202 */
[----:B------:R-:W5:Y:S04]  /*01a0*/  LDG.E.EL R11, desc[UR4][R10.64] ;  /* 0x000000040a0b7981 */ /* 0x000f68000c2e1900 */
[----:B------:R0:W4:Y:S01]  /*01b0*/  LDG.E R12, desc[UR4][R2.64] ;  /* 0x00000004020c7981 */ /* 0x000122000c1e1900 */
[----:B---3--:R-:W-:Y:S01]  /*01c0*/  HFMA2.MMA R4, -RZ, RZ, 1.625, 0 ;  /* 0x3e800000ff047435 */ /* 0x008fe200000001ff */
[----:B0-----:R-:W0:Y:S02]  /*01d0*/  LDC.64 R2, c[0x0][0x238] ;  /* 0x00008e00ff027b82 */ /* 0x001e240000000a00 */
[----:B0-----:R-:W-:-:S04]  /*01e0*/  IMAD.WIDE R2, R0, 0x4, R2 ;  /* 0x0000000400027825 */ /* 0x001fc800078e0202 */
[----:B--2---:R-:W-:-:S04]  /*01f0*/  FADD R6, R6, 9.9999997473787516356e-06 ;  /* 0x3727c5ac06067421 */ /* 0x004fc80000000000 */
[----:B------:R-:W0:Y:S02]  /*0200*/  MUFU.SQRT R7, R6 ;  /* 0x0000000600077308 */ /* 0x000e240000002000 */
[C---:B0-----:R-:W-:Y:S02]  /*0210*/  FSETP.GT.AND P0, PT, R7.reuse, 8.50705917302346158658e+37, PT ;  /* 0x7e8000000700780b */ /* 0x041fe40003f04000 */
[----:B------:R-:W-:-:S11]  /*0220*/  FSETP.GEU.AND P1, PT, R7, 1.175494350822287508e-38, PT ;  /* 0x008000000700780b */ /* 0x000fd60003f2e000 */
[----:B------:R-:W-:-:S04]  /*0230*/  @P0 FMUL R7, R7, 0.25 ;  /* 0x3e80000007070820 */ /* 0x000fc80000400000 */
[----:B------:R-:W-:-:S06]  /*0240*/  @!P1 FMUL R7, R7, 16777216 ;  /* 0x4b80000007079820 */ /* 0x000fcc0000400000 */
[----:B------:R-:W0:Y:S01]  /*0250*/  MUFU.RCP R7, R7 ;  /* 0x0000000700077308 */ /* 0x000e220000001000 */
[----:B------:R-:W-:Y:S01]  /*0260*/  FSEL R4, R4, 1, P0 ;  /* 0x3f80000004047808 */ /* 0x000fe20000000000 */
[----:B----4-:R-:W-:-:S04]  /*0270*/  FADD R5, R12, -R5 ;  /* 0x800000050c057221 */ /* 0x010fc80000000000 */
[----:B------:R-:W-:-:S04]  /*0280*/  @!P1 FMUL R4, R4, 16777216 ;  /* 0x4b80000004049820 */ /* 0x000fc80000400000 */
[----:B0-----:R-:W-:-:S04]  /*0290*/  FMUL R4, R7, R4 ;  /* 0x0000000407047220 */ /* 0x001fc80000400000 */
[----:B------:R-:W-:-:S04]  /*02a0*/  FMUL R4, R5, R4 ;  /* 0x0000000405047220 */ /* 0x000fc80000400000 */
[----:B-----5:R-:W-:-:S05]  /*02b0*/  FFMA R4, R8, R4, R11 ;  /* 0x0000000408047223 */ /* 0x020fca000000000b */
[----:B------:R-:W-:-:S04]  /*02c0*/  FSETP.GEU.AND P0, PT, R4, RZ, PT ;  /* 0x000000ff0400720b */ /* 0x000fc80003f0e000 */
[----:B------:R-:W-:-:S05]  /*02d0*/  FSEL R5, R4, RZ, P0 ;  /* 0x000000ff04057208 */ /* 0x000fca0000000000 */
[----:B------:R-:W-:Y:S01]  /*02e0*/  STG.E desc[UR4][R2.64], R5 ;  /* 0x0000000502007986 */ /* 0x000fe2000c101904 */
[----:B------:R-:W-:Y:S05]  /*02f0*/  EXIT ;  /* 0x000000000000794d */ /* 0x000fea0003800000 */
.L_x_0:
[----:B------:R-:W-:-:S00]  /*0300*/  BRA `(.L_x_0) ;  /* 0xfffffffc00fc7947 */ /* 0x000fc0000383ffff */
[----:B------:R-:W-:-:S00]  /*0310*/  NOP ;  /* 0x0000000000007918 */ /* 0x000fc00000000000 */
        /* <DEDUP_REMOVED lines=14> */
.L_x_1:


//--------------------- .nv.global.init           --------------------------
	.section	.nv.global.init,"aw",@progbits
.nv.global.init:
	.type		_$_str,@object
	.size		_$_str,(_$_str_$_2 - _$_str)
_$_str:
        /*0000*/ 	.byte	0x5f, 0x5f, 0x43, 0x55, 0x44, 0x41, 0x5f, 0x46, 0x54, 0x5a, 0x00
	.type		_$_str_$_2,@object
	.size		_$_str_$_2,(.L_1 - _$_str_$_2)
_$_str_$_2:
        /*000b*/ 	.byte	0x5f, 0x5f, 0x43, 0x55, 0x44, 0x41, 0x5f, 0x50, 0x52, 0x45, 0x43, 0x5f, 0x53, 0x51, 0x52, 0x54
        /*001b*/ 	.byte	0x00
.L_1:


//--------------------- .nv.constant0.triton_poi_fused__native_batch_norm_legit_no_training_relu_4 --------------------------
	.section	.nv.constant0.triton_poi_fused__native_batch_norm_legit_no_training_relu_4,"a",@progbits
	.sectionflags	@""
	.align	4
.nv.constant0.triton_poi_fused__native_batch_norm_legit_no_training_relu_4:
	.zero		580
